//
// Generated by NVIDIA NVVM Compiler
//
// Compiler Build ID: CL-36424714
// Cuda compilation tools, release 13.0, V13.0.88
// Based on NVVM 20.0.0
//

.version 9.0
.target sm_100
.address_size 64

	// .globl	_Z6VecAddPi

.visible .entry _Z6VecAddPi(
	.param .u64 .ptr .align 1 _Z6VecAddPi_param_0
)
{
	.reg .pred 	%p<7>;
	.reg .b32 	%r<45>;
	.reg .b64 	%rd<12>;

	ld.param.u64 	%rd3, [_Z6VecAddPi_param_0];
	cvta.to.global.u64 	%rd1, %rd3;
	mov.u32 	%r12, %ctaid.x;
	mov.u32 	%r13, %ntid.x;
	mov.u32 	%r14, %tid.x;
	mad.lo.s32 	%r43, %r12, %r13, %r14;
	mov.u32 	%r15, %nctaid.x;
	mul.lo.s32 	%r2, %r13, %r15;
	setp.gt.s32 	%p1, %r43, 99999;
	@%p1 bra 	$L__BB0_7;
	add.s32 	%r16, %r43, %r2;
	max.s32 	%r17, %r16, 100000;
	setp.lt.s32 	%p2, %r16, 100000;
	selp.u32 	%r18, 1, 0, %p2;
	add.s32 	%r19, %r16, %r18;
	sub.s32 	%r20, %r17, %r19;
	div.u32 	%r21, %r20, %r2;
	add.s32 	%r3, %r21, %r18;
	and.b32  	%r22, %r3, 3;
	setp.eq.s32 	%p3, %r22, 3;
	@%p3 bra 	$L__BB0_4;
	add.s64 	%rd2, %rd1, 400000;
	add.s32 	%r23, %r3, 1;
	and.b32  	%r24, %r23, 3;
	neg.s32 	%r41, %r24;
$L__BB0_3:
	.pragma "nounroll";
	mul.wide.s32 	%rd4, %r43, 4;
	add.s64 	%rd5, %rd2, %rd4;
	ld.global.u32 	%r25, [%rd5+-400000];
	ld.global.u32 	%r26, [%rd5];
	add.s32 	%r27, %r26, %r25;
	st.global.u32 	[%rd5+400000], %r27;
	add.s32 	%r43, %r43, %r2;
	add.s32 	%r41, %r41, 1;
	setp.ne.s32 	%p4, %r41, 0;
	@%p4 bra 	$L__BB0_3;
$L__BB0_4:
	setp.lt.u32 	%p5, %r3, 3;
	@%p5 bra 	$L__BB0_7;
	mul.wide.s32 	%rd8, %r2, 4;
	shl.b32 	%r40, %r2, 2;
$L__BB0_6:
	mul.wide.s32 	%rd6, %r43, 4;
	add.s64 	%rd7, %rd1, %rd6;
	ld.global.u32 	%r28, [%rd7];
	ld.global.u32 	%r29, [%rd7+400000];
	add.s32 	%r30, %r29, %r28;
	st.global.u32 	[%rd7+800000], %r30;
	add.s64 	%rd9, %rd7, %rd8;
	ld.global.u32 	%r31, [%rd9];
	ld.global.u32 	%r32, [%rd9+400000];
	add.s32 	%r33, %r32, %r31;
	st.global.u32 	[%rd9+800000], %r33;
	add.s64 	%rd10, %rd9, %rd8;
	ld.global.u32 	%r34, [%rd10];
	ld.global.u32 	%r35, [%rd10+400000];
	add.s32 	%r36, %r35, %r34;
	st.global.u32 	[%rd10+800000], %r36;
	add.s64 	%rd11, %rd10, %rd8;
	ld.global.u32 	%r37, [%rd11];
	ld.global.u32 	%r38, [%rd11+400000];
	add.s32 	%r39, %r38, %r37;
	st.global.u32 	[%rd11+800000], %r39;
	add.s32 	%r43, %r40, %r43;
	setp.lt.s32 	%p6, %r43, 100000;
	@%p6 bra 	$L__BB0_6;
$L__BB0_7:
	ret;

}


// ===== COMPILED SASS (sm_100) =====

	.target	sm_100

	.elftype	@"ET_EXEC"


//--------------------- .note.nv.tkinfo           --------------------------
	.section	.note.nv.tkinfo,"",@"SHT_NOTE"
	.sectionflags	@"SHF_NOTE_NV_TKINFO"
	.tkinfo
        /*0018*/ 	.word	0x00000002
        /*0030*/ 	.string	""
        /*0030*/ 	.string	"ptxas"
        /*0030*/ 	.string	"Cuda compilation tools, release 13.0, V13.0.88"
        /*0030*/ 	.string	"Build cuda_13.0.r13.0/compiler.36424714_0"
        /*0030*/ 	.string	"-arch sm_100 -m 64 "



//--------------------- .note.nv.cuinfo           --------------------------
	.section	.note.nv.cuinfo,"",@"SHT_NOTE"
	.sectionflags	@"SHF_NOTE_NV_CUINFO"
        /*0018*/ 	.short	0x0002
        /*001a*/ 	.short	0x0064
        /*001c*/ 	.short	0x0082
	.zero		2


//--------------------- .nv.info                  --------------------------
	.section	.nv.info,"",@"SHT_CUDA_INFO"
	.align	4


	//----- nvinfo : EIATTR_REGCOUNT
	.align		4
        /*0000*/ 	.byte	0x04, 0x2f
        /*0002*/ 	.short	(.L_1 - .L_0)
	.align		4
.L_0:
        /*0004*/ 	.word	index@(_Z6VecAddPi)
        /*0008*/ 	.word	0x00000014


	//----- nvinfo : EIATTR_FRAME_SIZE
	.align		4
.L_1:
        /*000c*/ 	.byte	0x04, 0x11
        /*000e*/ 	.short	(.L_3 - .L_2)
	.align		4
.L_2:
        /*0010*/ 	.word	index@(_Z6VecAddPi)
        /*0014*/ 	.word	0x00000000


	//----- nvinfo : EIATTR_MIN_STACK_SIZE
	.align		4
.L_3:
        /*0018*/ 	.byte	0x04, 0x12
        /*001a*/ 	.short	(.L_5 - .L_4)
	.align		4
.L_4:
        /*001c*/ 	.word	index@(_Z6VecAddPi)
        /*0020*/ 	.word	0x00000000
.L_5:


//--------------------- .nv.compat                --------------------------
	.section	.nv.compat,"",@"SHT_CUDA_COMPAT_INFO"
	.align	4
        /*0000*/ 	.byte	0x02, 0x09, 0x00, 0x00, 0x02, 0x02, 0x01, 0x00, 0x02, 0x05, 0x05, 0x00, 0x03, 0x07, 0x01, 0x01
        /*0010*/ 	.byte	0x02, 0x03, 0x00, 0x00, 0x02, 0x06, 0x01, 0x00, 0x04, 0x0b, 0x08, 0x00, 0x09, 0x00, 0x00, 0x00
        /*0020*/ 	.byte	0x00, 0x00, 0x00, 0x00


//--------------------- .nv.info._Z6VecAddPi      --------------------------
	.section	.nv.info._Z6VecAddPi,"",@"SHT_CUDA_INFO"
	.sectionflags	@""
	.align	4


	//----- nvinfo : EIATTR_CUDA_API_VERSION
	.align		4
        /*0000*/ 	.byte	0x04, 0x37
        /*0002*/ 	.short	(.L_7 - .L_6)
.L_6:
        /*0004*/ 	.word	0x00000082


	//----- nvinfo : EIATTR_KPARAM_INFO
	.align		4
.L_7:
        /*0008*/ 	.byte	0x04, 0x17
        /*000a*/ 	.short	(.L_9 - .L_8)
.L_8:
        /*000c*/ 	.word	0x00000000
        /*0010*/ 	.short	0x0000
        /*0012*/ 	.short	0x0000
        /*0014*/ 	.byte	0x00, 0xf5, 0x21, 0x00


	//----- nvinfo : EIATTR_SPARSE_MMA_MASK
	.align		4
.L_9:
        /*0018*/ 	.byte	0x03, 0x50
        /*001a*/ 	.short	0x0000


	//----- nvinfo : EIATTR_MAXREG_COUNT
	.align		4
        /*001c*/ 	.byte	0x03, 0x1b
        /*001e*/ 	.short	0x00ff


	//----- nvinfo : EIATTR_MERCURY_ISA_VERSION
	.align		4
        /*0020*/ 	.byte	0x03, 0x5f
        /*0022*/ 	.short	0x0101


	//----- nvinfo : EIATTR_VRC_CTA_INIT_COUNT
	.align		4
        /*0024*/ 	.byte	0x02, 0x4a
	.zero		1
	.zero		1


	//----- nvinfo : EIATTR_EXIT_INSTR_OFFSETS
	.align		4
        /*0028*/ 	.byte	0x04, 0x1c
        /*002a*/ 	.short	(.L_11 - .L_10)


	//   ....[0]....
.L_10:
        /*002c*/ 	.word	0x00000080


	//   ....[1]....
        /*0030*/ 	.word	0x00000370


	//   ....[2]....
        /*0034*/ 	.word	0x00000500


	//----- nvinfo : EIATTR_CRS_STACK_SIZE
	.align		4
.L_11:
        /*0038*/ 	.byte	0x04, 0x1e
        /*003a*/ 	.short	(.L_13 - .L_12)
.L_12:
        /*003c*/ 	.word	0x00000000


	//----- nvinfo : EIATTR_CBANK_PARAM_SIZE
	.align		4
.L_13:
        /*0040*/ 	.byte	0x03, 0x19
        /*0042*/ 	.short	0x0008


	//----- nvinfo : EIATTR_PARAM_CBANK
	.align		4
        /*0044*/ 	.byte	0x04, 0x0a
        /*0046*/ 	.short	(.L_15 - .L_14)
	.align		4
.L_14:
        /*0048*/ 	.word	index@(.nv.constant0._Z6VecAddPi)
        /*004c*/ 	.short	0x0380
        /*004e*/ 	.short	0x0008


	//----- nvinfo : EIATTR_SW_WAR
	.align		4
.L_15:
        /*0050*/ 	.byte	0x04, 0x36
        /*0052*/ 	.short	(.L_17 - .L_16)
.L_16:
        /*0054*/ 	.word	0x00000008
.L_17:


//--------------------- .nv.callgraph             --------------------------
	.section	.nv.callgraph,"",@"SHT_CUDA_CALLGRAPH"
	.align	4
	.sectionentsize	8
	.align		4
        /*0000*/ 	.word	0x00000000
	.align		4
        /*0004*/ 	.word	0xffffffff
	.align		4
        /*0008*/ 	.word	0x00000000
	.align		4
        /*000c*/ 	.word	0xfffffffe
	.align		4
        /*0010*/ 	.word	0x00000000
	.align		4
        /*0014*/ 	.word	0xfffffffd
	.align		4
        /*0018*/ 	.word	0x00000000
	.align		4
        /*001c*/ 	.word	0xfffffffc


//--------------------- .text._Z6VecAddPi         --------------------------
	.section	.text._Z6VecAddPi,"ax",@progbits
	.align	128
        .global         _Z6VecAddPi
        .type           _Z6VecAddPi,@function
        .size           _Z6VecAddPi,(.L_x_5 - _Z6VecAddPi)
        .other          _Z6VecAddPi,@"STO_CUDA_ENTRY STV_DEFAULT"
_Z6VecAddPi:
.text._Z6VecAddPi:
[----:B------:R-:W-:Y:S01]  /*0000*/  LDC R1, c[0x0][0x37c] ;  /* 0x0000df00ff017b82 */ /* 0x000fe20000000800 */
[----:B------:R-:W0:Y:S07]  /*0010*/  S2R R3, SR_TID.X ;  /* 0x0000000000037919 */ /* 0x000e2e0000002100 */
[----:B------:R-:W0:Y:S08]  /*0020*/  S2UR UR4, SR_CTAID.X ;  /* 0x00000000000479c3 */ /* 0x000e300000002500 */
[----:B------:R-:W0:Y:S01]  /*0030*/  LDC R0, c[0x0][0x360] ;  /* 0x0000d800ff007b82 */ /* 0x000e220000000800 */
[----:B------:R-:W1:Y:S01]  /*0040*/  LDCU UR5, c[0x0][0x370] ;  /* 0x00006e00ff0577ac */ /* 0x000e620008000800 */
[----:B0-----:R-:W-:-:S02]  /*0050*/  IMAD R3, R0, UR4, R3 ;  /* 0x0000000400037c24 */ /* 0x001fc4000f8e0203 */
[----:B-1----:R-:W-:-:S03]  /*0060*/  IMAD R0, R0, UR5, RZ ;  /* 0x0000000500007c24 */ /* 0x002fc6000f8e02ff */
[----:B------:R-:W-:-:S13]  /*0070*/  ISETP.GT.AND P0, PT, R3, 0x1869f, PT ;  /* 0x0001869f0300780c */ /* 0x000fda0003f04270 */
[----:B------:R-:W-:Y:S05]  /*0080*/  @P0 EXIT ;  /* 0x000000000000094d */ /* 0x000fea0003800000 */
[----:B------:R-:W0:Y:S01]  /*0090*/  I2F.U32.RP R8, R0 ;  /* 0x0000000000087306 */ /* 0x000e220000209000 */
[C---:B------:R-:W-:Y:S01]  /*00a0*/  IADD3 R2, PT, PT, R0.reuse, R3, RZ ;  /* 0x0000000300027210 */ /* 0x040fe20007ffe0ff */
[----:B------:R-:W-:Y:S01]  /*00b0*/  IMAD.MOV R9, RZ, RZ, -R0 ;  /* 0x000000ffff097224 */ /* 0x000fe200078e0a00 */
[----:B------:R-:W-:Y:S01]  /*00c0*/  ISETP.NE.U32.AND P2, PT, R0, RZ, PT ;  /* 0x000000ff0000720c */ /* 0x000fe20003f45070 */
[----:B------:R-:W1:Y:S01]  /*00d0*/  LDCU.64 UR4, c[0x0][0x358] ;  /* 0x00006b00ff0477ac */ /* 0x000e620008000a00 */
[C---:B------:R-:W-:Y:S01]  /*00e0*/  ISETP.GE.AND P0, PT, R2.reuse, 0x186a0, PT ;  /* 0x000186a00200780c */ /* 0x040fe20003f06270 */
[----:B------:R-:W-:Y:S01]  /*00f0*/  BSSY.RECONVERGENT B0, `(.L_x_0) ;  /* 0x0000027000007945 */ /* 0x000fe20003800200 */
[----:B------:R-:W-:Y:S02]  /*0100*/  VIMNMX R7, PT, PT, R2, 0x186a0, !PT ;  /* 0x000186a002077848 */ /* 0x000fe40007fe0100 */
[----:B------:R-:W-:-:S04]  /*0110*/  SEL R6, RZ, 0x1, P0 ;  /* 0x00000001ff067807 */ /* 0x000fc80000000000 */
[----:B------:R-:W-:Y:S01]  /*0120*/  IADD3 R7, PT, PT, R7, -R2, -R6 ;  /* 0x8000000207077210 */ /* 0x000fe20007ffe806 */
[----:B0-----:R-:W0:Y:S02]  /*0130*/  MUFU.RCP R8, R8 ;  /* 0x0000000800087308 */ /* 0x001e240000001000 */
[----:B0-----:R-:W-:-:S06]  /*0140*/  VIADD R4, R8, 0xffffffe ;  /* 0x0ffffffe08047836 */ /* 0x001fcc0000000000 */
[----:B------:R0:W2:Y:S02]  /*0150*/  F2I.FTZ.U32.TRUNC.NTZ R5, R4 ;  /* 0x0000000400057305 */ /* 0x0000a4000021f000 */
[----:B0-----:R-:W-:Y:S02]  /*0160*/  IMAD.MOV.U32 R4, RZ, RZ, RZ ;  /* 0x000000ffff047224 */ /* 0x001fe400078e00ff */
[----:B--2---:R-:W-:-:S04]  /*0170*/  IMAD R9, R9, R5, RZ ;  /* 0x0000000509097224 */ /* 0x004fc800078e02ff */
[----:B------:R-:W-:-:S06]  /*0180*/  IMAD.HI.U32 R8, R5, R9, R4 ;  /* 0x0000000905087227 */ /* 0x000fcc00078e0004 */
[----:B------:R-:W-:-:S04]  /*0190*/  IMAD.HI.U32 R5, R8, R7, RZ ;  /* 0x0000000708057227 */ /* 0x000fc800078e00ff */
[----:B------:R-:W-:-:S04]  /*01a0*/  IMAD.MOV R2, RZ, RZ, -R5 ;  /* 0x000000ffff027224 */ /* 0x000fc800078e0a05 */
[----:B------:R-:W-:-:S05]  /*01b0*/  IMAD R7, R0, R2, R7 ;  /* 0x0000000200077224 */ /* 0x000fca00078e0207 */
[----:B------:R-:W-:-:S13]  /*01c0*/  ISETP.GE.U32.AND P0, PT, R7, R0, PT ;  /* 0x000000000700720c */ /* 0x000fda0003f06070 */
[----:B------:R-:W-:Y:S01]  /*01d0*/  @P0 IADD3 R7, PT, PT, -R0, R7, RZ ;  /* 0x0000000700070210 */ /* 0x000fe20007ffe1ff */
[----:B------:R-:W-:-:S03]  /*01e0*/  @P0 VIADD R5, R5, 0x1 ;  /* 0x0000000105050836 */ /* 0x000fc60000000000 */
[----:B------:R-:W-:-:S13]  /*01f0*/  ISETP.GE.U32.AND P1, PT, R7, R0, PT ;  /* 0x000000000700720c */ /* 0x000fda0003f26070 */
[----:B------:R-:W-:Y:S02]  /*0200*/  @P1 IADD3 R5, PT, PT, R5, 0x1, RZ ;  /* 0x0000000105051810 */ /* 0x000fe40007ffe0ff */
[----:B------:R-:W-:-:S05]  /*0210*/  @!P2 LOP3.LUT R5, RZ, R0, RZ, 0x33, !PT ;  /* 0x00000000ff05a212 */ /* 0x000fca00078e33ff */
[----:B------:R-:W-:-:S05]  /*0220*/  IMAD.IADD R2, R6, 0x1, R5 ;  /* 0x0000000106027824 */ /* 0x000fca00078e0205 */
[C---:B------:R-:W-:Y:S02]  /*0230*/  LOP3.LUT R4, R2.reuse, 0x3, RZ, 0xc0, !PT ;  /* 0x0000000302047812 */ /* 0x040fe400078ec0ff */
[----:B------:R-:W-:Y:S02]  /*0240*/  ISETP.GE.U32.AND P0, PT, R2, 0x3, PT ;  /* 0x000000030200780c */ /* 0x000fe40003f06070 */
[----:B------:R-:W-:-:S13]  /*0250*/  ISETP.NE.AND P1, PT, R4, 0x3, PT ;  /* 0x000000030400780c */ /* 0x000fda0003f25270 */
[----:B-1----:R-:W-:Y:S05]  /*0260*/  @!P1 BRA `(.L_x_1) ;  /* 0x00000000003c9947 */ /* 0x002fea0003800000 */
[----:B------:R-:W0:Y:S01]  /*0270*/  LDC.64 R6, c[0x0][0x380] ;  /* 0x0000e000ff067b82 */ /* 0x000e220000000a00 */
[----:B------:R-:W-:-:S04]  /*0280*/  IADD3 R2, PT, PT, R2, 0x1, RZ ;  /* 0x0000000102027810 */ /* 0x000fc80007ffe0ff */
[----:B------:R-:W-:-:S04]  /*0290*/  LOP3.LUT R2, R2, 0x3, RZ, 0xc0, !PT ;  /* 0x0000000302027812 */ /* 0x000fc800078ec0ff */
[----:B------:R-:W-:Y:S02]  /*02a0*/  IADD3 R2, PT, PT, -R2, RZ, RZ ;  /* 0x000000ff02027210 */ /* 0x000fe40007ffe1ff */
[----:B0-----:R-:W-:-:S05]  /*02b0*/  IADD3 R6, P1, PT, R6, 0x61a80, RZ ;  /* 0x00061a8006067810 */ /* 0x001fca0007f3e0ff */
[----:B------:R-:W-:-:S08]  /*02c0*/  IMAD.X R7, RZ, RZ, R7, P1 ;  /* 0x000000ffff077224 */ /* 0x000fd000008e0607 */
.L_x_2:
[----:B0-----:R-:W-:-:S05]  /*02d0*/  IMAD.WIDE R4, R3, 0x4, R6 ;  /* 0x0000000403047825 */ /* 0x001fca00078e0206 */
[----:B------:R-:W2:Y:S04]  /*02e0*/  LDG.E R8, desc[UR4][R4.64+-0x61a80] ;  /* 0xf9e5800404087981 */ /* 0x000ea8000c1e1900 */
[----:B------:R-:W2:Y:S01]  /*02f0*/  LDG.E R9, desc[UR4][R4.64] ;  /* 0x0000000404097981 */ /* 0x000ea2000c1e1900 */
[----:B------:R-:W-:Y:S01]  /*0300*/  IADD3 R2, PT, PT, R2, 0x1, RZ ;  /* 0x0000000102027810 */ /* 0x000fe20007ffe0ff */
[----:B------:R-:W-:-:S03]  /*0310*/  IMAD.IADD R3, R0, 0x1, R3 ;  /* 0x0000000100037824 */ /* 0x000fc600078e0203 */
[----:B------:R-:W-:Y:S01]  /*0320*/  ISETP.NE.AND P1, PT, R2, RZ, PT ;  /* 0x000000ff0200720c */ /* 0x000fe20003f25270 */
[----:B--2---:R-:W-:-:S05]  /*0330*/  IMAD.IADD R9, R8, 0x1, R9 ;  /* 0x0000000108097824 */ /* 0x004fca00078e0209 */
[----:B------:R0:W-:Y:S07]  /*0340*/  STG.E desc[UR4][R4.64+0x61a80], R9 ;  /* 0x061a800904007986 */ /* 0x0001ee000c101904 */
[----:B------:R-:W-:Y:S05]  /*0350*/  @P1 BRA `(.L_x_2) ;  /* 0xfffffffc00dc1947 */ /* 0x000fea000383ffff */
.L_x_1:
[----:B------:R-:W-:Y:S05]  /*0360*/  BSYNC.RECONVERGENT B0 ;  /* 0x0000000000007941 */ /* 0x000fea0003800200 */
.L_x_0:
[----:B------:R-:W-:Y:S05]  /*0370*/  @!P0 EXIT ;  /* 0x000000000000894d */ /* 0x000fea0003800000 */
.L_x_3:
[----:B01----:R-:W0:Y:S02]  /*0380*/  LDC.64 R4, c[0x0][0x380] ;  /* 0x0000e000ff047b82 */ /* 0x003e240000000a00 */
[----:B0-----:R-:W-:-:S05]  /*0390*/  IMAD.WIDE R4, R3, 0x4, R4 ;  /* 0x0000000403047825 */ /* 0x001fca00078e0204 */
[----:B------:R-:W2:Y:S04]  /*03a0*/  LDG.E R2, desc[UR4][R4.64] ;  /* 0x0000000404027981 */ /* 0x000ea8000c1e1900 */
[----:B------:R-:W2:Y:S02]  /*03b0*/  LDG.E R7, desc[UR4][R4.64+0x61a80] ;  /* 0x061a800404077981 */ /* 0x000ea4000c1e1900 */
[----:B--2---:R-:W-:Y:S01]  /*03c0*/  IADD3 R13, PT, PT, R2, R7, RZ ;  /* 0x00000007020d7210 */ /* 0x004fe20007ffe0ff */
[----:B------:R-:W-:-:S04]  /*03d0*/  IMAD.WIDE R6, R0, 0x4, R4 ;  /* 0x0000000400067825 */ /* 0x000fc800078e0204 */
[----:B------:R0:W-:Y:S04]  /*03e0*/  STG.E desc[UR4][R4.64+0xc3500], R13 ;  /* 0x0c35000d04007986 */ /* 0x0001e8000c101904 */
[----:B------:R-:W2:Y:S04]  /*03f0*/  LDG.E R2, desc[UR4][R6.64] ;  /* 0x0000000406027981 */ /* 0x000ea8000c1e1900 */
[----:B------:R-:W2:Y:S02]  /*0400*/  LDG.E R9, desc[UR4][R6.64+0x61a80] ;  /* 0x061a800406097981 */ /* 0x000ea4000c1e1900 */
[----:B--2---:R-:W-:-:S02]  /*0410*/  IMAD.IADD R15, R2, 0x1, R9 ;  /* 0x00000001020f7824 */ /* 0x004fc400078e0209 */
[----:B------:R-:W-:-:S03]  /*0420*/  IMAD.WIDE R8, R0, 0x4, R6 ;  /* 0x0000000400087825 */ /* 0x000fc600078e0206 */
[----:B------:R1:W-:Y:S04]  /*0430*/  STG.E desc[UR4][R6.64+0xc3500], R15 ;  /* 0x0c35000f06007986 */ /* 0x0003e8000c101904 */
[----:B------:R-:W2:Y:S04]  /*0440*/  LDG.E R2, desc[UR4][R8.64] ;  /* 0x0000000408027981 */ /* 0x000ea8000c1e1900 */
[----:B------:R-:W2:Y:S02]  /*0450*/  LDG.E R11, desc[UR4][R8.64+0x61a80] ;  /* 0x061a8004080b7981 */ /* 0x000ea4000c1e1900 */
[----:B--2---:R-:W-:Y:S01]  /*0460*/  IADD3 R17, PT, PT, R2, R11, RZ ;  /* 0x0000000b02117210 */ /* 0x004fe20007ffe0ff */
[----:B------:R-:W-:-:S04]  /*0470*/  IMAD.WIDE R10, R0, 0x4, R8 ;  /* 0x00000004000a7825 */ /* 0x000fc800078e0208 */
[----:B------:R1:W-:Y:S04]  /*0480*/  STG.E desc[UR4][R8.64+0xc3500], R17 ;  /* 0x0c35001108007986 */ /* 0x0003e8000c101904 */
[----:B------:R-:W2:Y:S04]  /*0490*/  LDG.E R2, desc[UR4][R10.64] ;  /* 0x000000040a027981 */ /* 0x000ea8000c1e1900 */
[----:B0-----:R-:W2:Y:S01]  /*04a0*/  LDG.E R5, desc[UR4][R10.64+0x61a80] ;  /* 0x061a80040a057981 */ /* 0x001ea2000c1e1900 */
[----:B------:R-:W-:-:S04]  /*04b0*/  LEA R3, R0, R3, 0x2 ;  /* 0x0000000300037211 */ /* 0x000fc800078e10ff */
[----:B------:R-:W-:Y:S01]  /*04c0*/  ISETP.GE.AND P0, PT, R3, 0x186a0, PT ;  /* 0x000186a00300780c */ /* 0x000fe20003f06270 */
[----:B--2---:R-:W-:-:S05]  /*04d0*/  IMAD.IADD R5, R2, 0x1, R5 ;  /* 0x0000000102057824 */ /* 0x004fca00078e0205 */
[----:B------:R1:W-:Y:S07]  /*04e0*/  STG.E desc[UR4][R10.64+0xc3500], R5 ;  /* 0x0c3500050a007986 */ /* 0x0003ee000c101904 */
[----:B------:R-:W-:Y:S05]  /*04f0*/  @!P0 BRA `(.L_x_3) ;  /* 0xfffffffc00a08947 */ /* 0x000fea000383ffff */
[----:B------:R-:W-:Y:S05]  /*0500*/  EXIT ;  /* 0x000000000000794d */ /* 0x000fea0003800000 */
.L_x_4:
[----:B------:R-:W-:-:S00]  /*0510*/  BRA `(.L_x_4) ;  /* 0xfffffffc00fc7947 */ /* 0x000fc0000383ffff */
[----:B------:R-:W-:-:S00]  /*0520*/  NOP ;  /* 0x0000000000007918 */ /* 0x000fc00000000000 */
        /* <DEDUP_REMOVED lines=13> */
.L_x_5:


//--------------------- .nv.shared.reserved.0     --------------------------
	.section	.nv.shared.reserved.0,"aw",@nobits
	.weak		__nv_reservedSMEM_offset_0_alias
	.size		__nv_reservedSMEM_offset_0_alias, 0, 64
	.other		__nv_reservedSMEM_offset_0_alias,@"STO_CUDA_RESERVED_SHARED STV_DEFAULT"
__nv_reservedSMEM_offset_0_alias:
	.zero		0
	.zero		64


//--------------------- .nv.constant0._Z6VecAddPi --------------------------
	.section	.nv.constant0._Z6VecAddPi,"a",@progbits
	.sectionflags	@""
	.align	4
.nv.constant0._Z6VecAddPi:
	.zero		904


//--------------------- SYMBOLS --------------------------

	.type		.nv.reservedSmem.offset0,@object
	.size		.nv.reservedSmem.offset0,0x4
